//
// Generated by NVIDIA NVVM Compiler
//
// Compiler Build ID: CL-36424714
// Cuda compilation tools, release 13.0, V13.0.88
// Based on NVVM 20.0.0
//

.version 9.0
.target sm_100
.address_size 64

	// .globl	_Z15scalar_multiplyPiS_S_i

.visible .entry _Z15scalar_multiplyPiS_S_i(
	.param .u64 .ptr .align 1 _Z15scalar_multiplyPiS_S_i_param_0,
	.param .u64 .ptr .align 1 _Z15scalar_multiplyPiS_S_i_param_1,
	.param .u64 .ptr .align 1 _Z15scalar_multiplyPiS_S_i_param_2,
	.param .u32 _Z15scalar_multiplyPiS_S_i_param_3
)
{
	.reg .pred 	%p<8>;
	.reg .b32 	%r<47>;
	.reg .b64 	%rd<18>;

	ld.param.u64 	%rd7, [_Z15scalar_multiplyPiS_S_i_param_0];
	ld.param.u64 	%rd8, [_Z15scalar_multiplyPiS_S_i_param_1];
	ld.param.u64 	%rd9, [_Z15scalar_multiplyPiS_S_i_param_2];
	ld.param.u32 	%r18, [_Z15scalar_multiplyPiS_S_i_param_3];
	cvta.to.global.u64 	%rd1, %rd9;
	cvta.to.global.u64 	%rd2, %rd8;
	cvta.to.global.u64 	%rd3, %rd7;
	mov.u32 	%r19, %ctaid.x;
	mov.u32 	%r20, %ntid.x;
	mov.u32 	%r21, %tid.x;
	mad.lo.s32 	%r22, %r19, %r20, %r21;
	mul.lo.s32 	%r1, %r18, %r22;
	setp.lt.s32 	%p1, %r18, 1;
	setp.ge.s32 	%p2, %r1, %r18;
	or.pred  	%p3, %p1, %p2;
	@%p3 bra 	$L__BB0_7;
	add.s32 	%r23, %r1, %r18;
	min.s32 	%r2, %r23, %r18;
	add.s32 	%r24, %r1, 1;
	max.s32 	%r3, %r2, %r24;
	sub.s32 	%r25, %r3, %r1;
	and.b32  	%r4, %r25, 3;
	setp.eq.s32 	%p4, %r4, 0;
	mov.u32 	%r46, %r1;
	@%p4 bra 	$L__BB0_4;
	shl.b32 	%r43, %r1, 1;
	neg.s32 	%r42, %r4;
	add.s32 	%r46, %r1, %r4;
$L__BB0_3:
	.pragma "nounroll";
	mul.wide.s32 	%rd10, %r43, 4;
	add.s64 	%rd11, %rd1, %rd10;
	add.s64 	%rd12, %rd2, %rd10;
	add.s64 	%rd13, %rd3, %rd10;
	ld.global.u32 	%r26, [%rd13];
	ld.global.u32 	%r27, [%rd12];
	mul.lo.s32 	%r28, %r27, %r26;
	st.global.u32 	[%rd11], %r28;
	add.s32 	%r43, %r43, 1;
	add.s32 	%r42, %r42, 1;
	setp.ne.s32 	%p5, %r42, 0;
	@%p5 bra 	$L__BB0_3;
$L__BB0_4:
	sub.s32 	%r29, %r1, %r3;
	setp.gt.u32 	%p6, %r29, -4;
	@%p6 bra 	$L__BB0_7;
	add.s64 	%rd4, %rd3, 8;
	add.s32 	%r45, %r46, %r1;
	add.s64 	%rd5, %rd2, 8;
	add.s64 	%rd6, %rd1, 8;
$L__BB0_6:
	mul.wide.s32 	%rd14, %r45, 4;
	add.s64 	%rd15, %rd4, %rd14;
	add.s64 	%rd16, %rd5, %rd14;
	add.s64 	%rd17, %rd6, %rd14;
	ld.global.u32 	%r30, [%rd15+-8];
	ld.global.u32 	%r31, [%rd16+-8];
	mul.lo.s32 	%r32, %r31, %r30;
	st.global.u32 	[%rd17+-8], %r32;
	ld.global.u32 	%r33, [%rd15+-4];
	ld.global.u32 	%r34, [%rd16+-4];
	mul.lo.s32 	%r35, %r34, %r33;
	st.global.u32 	[%rd17+-4], %r35;
	ld.global.u32 	%r36, [%rd15];
	ld.global.u32 	%r37, [%rd16];
	mul.lo.s32 	%r38, %r37, %r36;
	st.global.u32 	[%rd17], %r38;
	ld.global.u32 	%r39, [%rd15+4];
	ld.global.u32 	%r40, [%rd16+4];
	mul.lo.s32 	%r41, %r40, %r39;
	st.global.u32 	[%rd17+4], %r41;
	add.s32 	%r46, %r46, 4;
	add.s32 	%r45, %r45, 4;
	setp.lt.s32 	%p7, %r46, %r2;
	@%p7 bra 	$L__BB0_6;
$L__BB0_7:
	ret;

}


// ===== COMPILED SASS (sm_100) =====

	.target	sm_100

	.elftype	@"ET_EXEC"


//--------------------- .note.nv.tkinfo           --------------------------
	.section	.note.nv.tkinfo,"",@"SHT_NOTE"
	.sectionflags	@"SHF_NOTE_NV_TKINFO"
	.tkinfo
        /*0018*/ 	.word	0x00000002
        /*0030*/ 	.string	""
        /*0030*/ 	.string	"ptxas"
        /*0030*/ 	.string	"Cuda compilation tools, release 13.0, V13.0.88"
        /*0030*/ 	.string	"Build cuda_13.0.r13.0/compiler.36424714_0"
        /*0030*/ 	.string	"-arch sm_100 -m 64 "



//--------------------- .note.nv.cuinfo           --------------------------
	.section	.note.nv.cuinfo,"",@"SHT_NOTE"
	.sectionflags	@"SHF_NOTE_NV_CUINFO"
        /*0018*/ 	.short	0x0002
        /*001a*/ 	.short	0x0064
        /*001c*/ 	.short	0x0082
	.zero		2


//--------------------- .nv.info                  --------------------------
	.section	.nv.info,"",@"SHT_CUDA_INFO"
	.align	4


	//----- nvinfo : EIATTR_REGCOUNT
	.align		4
        /*0000*/ 	.byte	0x04, 0x2f
        /*0002*/ 	.short	(.L_1 - .L_0)
	.align		4
.L_0:
        /*0004*/ 	.word	index@(_Z15scalar_multiplyPiS_S_i)
        /*0008*/ 	.word	0x00000016


	//----- nvinfo : EIATTR_FRAME_SIZE
	.align		4
.L_1:
        /*000c*/ 	.byte	0x04, 0x11
        /*000e*/ 	.short	(.L_3 - .L_2)
	.align		4
.L_2:
        /*0010*/ 	.word	index@(_Z15scalar_multiplyPiS_S_i)
        /*0014*/ 	.word	0x00000000


	//----- nvinfo : EIATTR_MIN_STACK_SIZE
	.align		4
.L_3:
        /*0018*/ 	.byte	0x04, 0x12
        /*001a*/ 	.short	(.L_5 - .L_4)
	.align		4
.L_4:
        /*001c*/ 	.word	index@(_Z15scalar_multiplyPiS_S_i)
        /*0020*/ 	.word	0x00000000
.L_5:


//--------------------- .nv.compat                --------------------------
	.section	.nv.compat,"",@"SHT_CUDA_COMPAT_INFO"
	.align	4
        /*0000*/ 	.byte	0x02, 0x09, 0x00, 0x00, 0x02, 0x02, 0x01, 0x00, 0x02, 0x05, 0x05, 0x00, 0x03, 0x07, 0x01, 0x01
        /*0010*/ 	.byte	0x02, 0x03, 0x00, 0x00, 0x02, 0x06, 0x01, 0x00, 0x04, 0x0b, 0x08, 0x00, 0x09, 0x00, 0x00, 0x00
        /*0020*/ 	.byte	0x00, 0x00, 0x00, 0x00


//--------------------- .nv.info._Z15scalar_multiplyPiS_S_i --------------------------
	.section	.nv.info._Z15scalar_multiplyPiS_S_i,"",@"SHT_CUDA_INFO"
	.sectionflags	@""
	.align	4


	//----- nvinfo : EIATTR_CUDA_API_VERSION
	.align		4
        /*0000*/ 	.byte	0x04, 0x37
        /*0002*/ 	.short	(.L_7 - .L_6)
.L_6:
        /*0004*/ 	.word	0x00000082


	//----- nvinfo : EIATTR_KPARAM_INFO
	.align		4
.L_7:
        /*0008*/ 	.byte	0x04, 0x17
        /*000a*/ 	.short	(.L_9 - .L_8)
.L_8:
        /*000c*/ 	.word	0x00000000
        /*0010*/ 	.short	0x0003
        /*0012*/ 	.short	0x0018
        /*0014*/ 	.byte	0x00, 0xf0, 0x11, 0x00


	//----- nvinfo : EIATTR_KPARAM_INFO
	.align		4
.L_9:
        /*0018*/ 	.byte	0x04, 0x17
        /*001a*/ 	.short	(.L_11 - .L_10)
.L_10:
        /*001c*/ 	.word	0x00000000
        /*0020*/ 	.short	0x0002
        /*0022*/ 	.short	0x0010
        /*0024*/ 	.byte	0x00, 0xf5, 0x21, 0x00


	//----- nvinfo : EIATTR_KPARAM_INFO
	.align		4
.L_11:
        /*0028*/ 	.byte	0x04, 0x17
        /*002a*/ 	.short	(.L_13 - .L_12)
.L_12:
        /*002c*/ 	.word	0x00000000
        /*0030*/ 	.short	0x0001
        /*0032*/ 	.short	0x0008
        /*0034*/ 	.byte	0x00, 0xf5, 0x21, 0x00


	//----- nvinfo : EIATTR_KPARAM_INFO
	.align		4
.L_13:
        /*0038*/ 	.byte	0x04, 0x17
        /*003a*/ 	.short	(.L_15 - .L_14)
.L_14:
        /*003c*/ 	.word	0x00000000
        /*0040*/ 	.short	0x0000
        /*0042*/ 	.short	0x0000
        /*0044*/ 	.byte	0x00, 0xf5, 0x21, 0x00


	//----- nvinfo : EIATTR_SPARSE_MMA_MASK
	.align		4
.L_15:
        /*0048*/ 	.byte	0x03, 0x50
        /*004a*/ 	.short	0x0000


	//----- nvinfo : EIATTR_MAXREG_COUNT
	.align		4
        /*004c*/ 	.byte	0x03, 0x1b
        /*004e*/ 	.short	0x00ff


	//----- nvinfo : EIATTR_MERCURY_ISA_VERSION
	.align		4
        /*0050*/ 	.byte	0x03, 0x5f
        /*0052*/ 	.short	0x0101


	//----- nvinfo : EIATTR_VRC_CTA_INIT_COUNT
	.align		4
        /*0054*/ 	.byte	0x02, 0x4a
	.zero		1
	.zero		1


	//----- nvinfo : EIATTR_EXIT_INSTR_OFFSETS
	.align		4
        /*0058*/ 	.byte	0x04, 0x1c
        /*005a*/ 	.short	(.L_17 - .L_16)


	//   ....[0]....
.L_16:
        /*005c*/ 	.word	0x00000090


	//   ....[1]....
        /*0060*/ 	.word	0x00000260


	//   ....[2]....
        /*0064*/ 	.word	0x000004d0


	//----- nvinfo : EIATTR_CRS_STACK_SIZE
	.align		4
.L_17:
        /*0068*/ 	.byte	0x04, 0x1e
        /*006a*/ 	.short	(.L_19 - .L_18)
.L_18:
        /*006c*/ 	.word	0x00000000


	//----- nvinfo : EIATTR_CBANK_PARAM_SIZE
	.align		4
.L_19:
        /*0070*/ 	.byte	0x03, 0x19
        /*0072*/ 	.short	0x001c


	//----- nvinfo : EIATTR_PARAM_CBANK
	.align		4
        /*0074*/ 	.byte	0x04, 0x0a
        /*0076*/ 	.short	(.L_21 - .L_20)
	.align		4
.L_20:
        /*0078*/ 	.word	index@(.nv.constant0._Z15scalar_multiplyPiS_S_i)
        /*007c*/ 	.short	0x0380
        /*007e*/ 	.short	0x001c


	//----- nvinfo : EIATTR_SW_WAR
	.align		4
.L_21:
        /*0080*/ 	.byte	0x04, 0x36
        /*0082*/ 	.short	(.L_23 - .L_22)
.L_22:
        /*0084*/ 	.word	0x00000008
.L_23:


//--------------------- .nv.callgraph             --------------------------
	.section	.nv.callgraph,"",@"SHT_CUDA_CALLGRAPH"
	.align	4
	.sectionentsize	8
	.align		4
        /*0000*/ 	.word	0x00000000
	.align		4
        /*0004*/ 	.word	0xffffffff
	.align		4
        /*0008*/ 	.word	0x00000000
	.align		4
        /*000c*/ 	.word	0xfffffffe
	.align		4
        /*0010*/ 	.word	0x00000000
	.align		4
        /*0014*/ 	.word	0xfffffffd
	.align		4
        /*0018*/ 	.word	0x00000000
	.align		4
        /*001c*/ 	.word	0xfffffffc


//--------------------- .text._Z15scalar_multiplyPiS_S_i --------------------------
	.section	.text._Z15scalar_multiplyPiS_S_i,"ax",@progbits
	.align	128
        .global         _Z15scalar_multiplyPiS_S_i
        .type           _Z15scalar_multiplyPiS_S_i,@function
        .size           _Z15scalar_multiplyPiS_S_i,(.L_x_5 - _Z15scalar_multiplyPiS_S_i)
        .other          _Z15scalar_multiplyPiS_S_i,@"STO_CUDA_ENTRY STV_DEFAULT"
_Z15scalar_multiplyPiS_S_i:
.text._Z15scalar_multiplyPiS_S_i:
[----:B------:R-:W-:Y:S01]  /*0000*/  LDC R1, c[0x0][0x37c] ;  /* 0x0000df00ff017b82 */ /* 0x000fe20000000800 */
[----:B------:R-:W0:Y:S07]  /*0010*/  S2R R3, SR_TID.X ;  /* 0x0000000000037919 */ /* 0x000e2e0000002100 */
[----:B------:R-:W0:Y:S08]  /*0020*/  S2UR UR4, SR_CTAID.X ;  /* 0x00000000000479c3 */ /* 0x000e300000002500 */
[----:B------:R-:W0:Y:S08]  /*0030*/  LDC R0, c[0x0][0x360] ;  /* 0x0000d800ff007b82 */ /* 0x000e300000000800 */
[----:B------:R-:W1:Y:S01]  /*0040*/  LDC R5, c[0x0][0x398] ;  /* 0x0000e600ff057b82 */ /* 0x000e620000000800 */
[----:B0-----:R-:W-:-:S04]  /*0050*/  IMAD R0, R0, UR4, R3 ;  /* 0x0000000400007c24 */ /* 0x001fc8000f8e0203 */
[----:B-1----:R-:W-:-:S05]  /*0060*/  IMAD R2, R0, R5, RZ ;  /* 0x0000000500027224 */ /* 0x002fca00078e02ff */
[----:B------:R-:W-:-:S04]  /*0070*/  ISETP.GE.AND P0, PT, R2, R5, PT ;  /* 0x000000050200720c */ /* 0x000fc80003f06270 */
[----:B------:R-:W-:-:S13]  /*0080*/  ISETP.LT.OR P0, PT, R5, 0x1, P0 ;  /* 0x000000010500780c */ /* 0x000fda0000701670 */
[----:B------:R-:W-:Y:S05]  /*0090*/  @P0 EXIT ;  /* 0x000000000000094d */ /* 0x000fea0003800000 */
[C---:B------:R-:W-:Y:S01]  /*00a0*/  VIADDMNMX R0, R2.reuse, R5, R5, PT ;  /* 0x0000000502007246 */ /* 0x040fe20003800105 */
[----:B------:R-:W0:Y:S01]  /*00b0*/  LDCU.64 UR12, c[0x0][0x358] ;  /* 0x00006b00ff0c77ac */ /* 0x000e220008000a00 */
[----:B------:R-:W-:Y:S02]  /*00c0*/  BSSY.RECONVERGENT B0, `(.L_x_0) ;  /* 0x0000019000007945 */ /* 0x000fe40003800200 */
[----:B------:R-:W-:-:S04]  /*00d0*/  VIADDMNMX R3, R2, 0x1, R0, !PT ;  /* 0x0000000102037846 */ /* 0x000fc80007800100 */
[C---:B------:R-:W-:Y:S01]  /*00e0*/  IADD3 R4, PT, PT, -R2.reuse, R3, RZ ;  /* 0x0000000302047210 */ /* 0x040fe20007ffe1ff */
[----:B------:R-:W-:-:S03]  /*00f0*/  IMAD.IADD R3, R2, 0x1, -R3 ;  /* 0x0000000102037824 */ /* 0x000fc600078e0a03 */
[----:B------:R-:W-:Y:S02]  /*0100*/  LOP3.LUT P1, R11, R4, 0x3, RZ, 0xc0, !PT ;  /* 0x00000003040b7812 */ /* 0x000fe4000782c0ff */
[----:B------:R-:W-:Y:S02]  /*0110*/  ISETP.GT.U32.AND P0, PT, R3, -0x4, PT ;  /* 0xfffffffc0300780c */ /* 0x000fe40003f04070 */
[----:B------:R-:W-:-:S09]  /*0120*/  MOV R3, R2 ;  /* 0x0000000200037202 */ /* 0x000fd20000000f00 */
[----:B0-----:R-:W-:Y:S05]  /*0130*/  @!P1 BRA `(.L_x_1) ;  /* 0x0000000000449947 */ /* 0x001fea0003800000 */
[----:B------:R-:W0:Y:S01]  /*0140*/  LDC.64 R4, c[0x0][0x390] ;  /* 0x0000e400ff047b82 */ /* 0x000e220000000a00 */
[C---:B------:R-:W-:Y:S01]  /*0150*/  IMAD.IADD R3, R2.reuse, 0x1, R11 ;  /* 0x0000000102037824 */ /* 0x040fe200078e020b */
[----:B------:R-:W-:Y:S01]  /*0160*/  IADD3 R16, PT, PT, -R11, RZ, RZ ;  /* 0x000000ff0b107210 */ /* 0x000fe20007ffe1ff */
[----:B------:R-:W-:-:S05]  /*0170*/  IMAD.SHL.U32 R17, R2, 0x2, RZ ;  /* 0x0000000202117824 */ /* 0x000fca00078e00ff */
[----:B------:R-:W1:Y:S08]  /*0180*/  LDC.64 R6, c[0x0][0x380] ;  /* 0x0000e000ff067b82 */ /* 0x000e700000000a00 */
[----:B------:R-:W2:Y:S02]  /*0190*/  LDC.64 R8, c[0x0][0x388] ;  /* 0x0000e200ff087b82 */ /* 0x000ea40000000a00 */
.L_x_2:
[----:B--2---:R-:W-:-:S04]  /*01a0*/  IMAD.WIDE R12, R17, 0x4, R8 ;  /* 0x00000004110c7825 */ /* 0x004fc800078e0208 */
[C---:B-1----:R-:W-:Y:S02]  /*01b0*/  IMAD.WIDE R14, R17.reuse, 0x4, R6 ;  /* 0x00000004110e7825 */ /* 0x042fe400078e0206 */
[----:B------:R-:W2:Y:S04]  /*01c0*/  LDG.E R13, desc[UR12][R12.64] ;  /* 0x0000000c0c0d7981 */ /* 0x000ea8000c1e1900 */
[----:B------:R-:W2:Y:S01]  /*01d0*/  LDG.E R14, desc[UR12][R14.64] ;  /* 0x0000000c0e0e7981 */ /* 0x000ea2000c1e1900 */
[C---:B0--3--:R-:W-:Y:S01]  /*01e0*/  IMAD.WIDE R10, R17.reuse, 0x4, R4 ;  /* 0x00000004110a7825 */ /* 0x049fe200078e0204 */
[----:B------:R-:W-:Y:S02]  /*01f0*/  IADD3 R16, PT, PT, R16, 0x1, RZ ;  /* 0x0000000110107810 */ /* 0x000fe40007ffe0ff */
[----:B------:R-:W-:-:S02]  /*0200*/  IADD3 R17, PT, PT, R17, 0x1, RZ ;  /* 0x0000000111117810 */ /* 0x000fc40007ffe0ff */
[----:B------:R-:W-:Y:S01]  /*0210*/  ISETP.NE.AND P1, PT, R16, RZ, PT ;  /* 0x000000ff1000720c */ /* 0x000fe20003f25270 */
[----:B--2---:R-:W-:-:S05]  /*0220*/  IMAD R19, R14, R13, RZ ;  /* 0x0000000d0e137224 */ /* 0x004fca00078e02ff */
[----:B------:R3:W-:Y:S07]  /*0230*/  STG.E desc[UR12][R10.64], R19 ;  /* 0x000000130a007986 */ /* 0x0007ee000c10190c */
[----:B------:R-:W-:Y:S05]  /*0240*/  @P1 BRA `(.L_x_2) ;  /* 0xfffffffc00d41947 */ /* 0x000fea000383ffff */
.L_x_1:
[----:B------:R-:W-:Y:S05]  /*0250*/  BSYNC.RECONVERGENT B0 ;  /* 0x0000000000007941 */ /* 0x000fea0003800200 */
.L_x_0:
[----:B------:R-:W-:Y:S05]  /*0260*/  @P0 EXIT ;  /* 0x000000000000094d */ /* 0x000fea0003800000 */
[----:B------:R-:W0:Y:S01]  /*0270*/  LDCU.128 UR4, c[0x0][0x380] ;  /* 0x00007000ff0477ac */ /* 0x000e220008000c00 */
[----:B---3--:R-:W-:Y:S01]  /*0280*/  IMAD.IADD R11, R2, 0x1, R3 ;  /* 0x00000001020b7824 */ /* 0x008fe200078e0203 */
[----:B------:R-:W1:Y:S01]  /*0290*/  LDCU.64 UR10, c[0x0][0x390] ;  /* 0x00007200ff0a77ac */ /* 0x000e620008000a00 */
[----:B0-----:R-:W-:Y:S02]  /*02a0*/  UIADD3 UR8, UP0, UPT, UR4, 0x8, URZ ;  /* 0x0000000804087890 */ /* 0x001fe4000ff1e0ff */
[----:B------:R-:W-:Y:S02]  /*02b0*/  UIADD3 UR6, UP1, UPT, UR6, 0x8, URZ ;  /* 0x0000000806067890 */ /* 0x000fe4000ff3e0ff */
[----:B-1----:R-:W-:Y:S02]  /*02c0*/  UIADD3 UR4, UP2, UPT, UR10, 0x8, URZ ;  /* 0x000000080a047890 */ /* 0x002fe4000ff5e0ff */
[----:B------:R-:W-:Y:S02]  /*02d0*/  UIADD3.X UR9, UPT, UPT, URZ, UR5, URZ, UP0, !UPT ;  /* 0x00000005ff097290 */ /* 0x000fe400087fe4ff */
[----:B------:R-:W-:-:S02]  /*02e0*/  UIADD3.X UR7, UPT, UPT, URZ, UR7, URZ, UP1, !UPT ;  /* 0x00000007ff077290 */ /* 0x000fc40008ffe4ff */
[----:B------:R-:W-:-:S12]  /*02f0*/  UIADD3.X UR5, UPT, UPT, URZ, UR11, URZ, UP2, !UPT ;  /* 0x0000000bff057290 */ /* 0x000fd800097fe4ff */
.L_x_3:
[----:B------:R-:W-:Y:S01]  /*0300*/  MOV R4, UR8 ;  /* 0x0000000800047c02 */ /* 0x000fe20008000f00 */
[----:B------:R-:W-:Y:S01]  /*0310*/  IMAD.U32 R6, RZ, RZ, UR6 ;  /* 0x00000006ff067e24 */ /* 0x000fe2000f8e00ff */
[----:B------:R-:W-:Y:S02]  /*0320*/  MOV R5, UR9 ;  /* 0x0000000900057c02 */ /* 0x000fe40008000f00 */
[----:B------:R-:W-:Y:S01]  /*0330*/  MOV R7, UR7 ;  /* 0x0000000700077c02 */ /* 0x000fe20008000f00 */
[----:B------:R-:W-:-:S04]  /*0340*/  IMAD.WIDE R4, R11, 0x4, R4 ;  /* 0x000000040b047825 */ /* 0x000fc800078e0204 */
[----:B------:R-:W-:Y:S01]  /*0350*/  IMAD.WIDE R6, R11, 0x4, R6 ;  /* 0x000000040b067825 */ /* 0x000fe200078e0206 */
[----:B------:R-:W2:Y:S04]  /*0360*/  LDG.E R2, desc[UR12][R4.64+-0x8] ;  /* 0xfffff80c04027981 */ /* 0x000ea8000c1e1900 */
[----:B0-----:R-:W2:Y:S01]  /*0370*/  LDG.E R13, desc[UR12][R6.64+-0x8] ;  /* 0xfffff80c060d7981 */ /* 0x001ea2000c1e1900 */
[----:B------:R-:W-:Y:S01]  /*0380*/  MOV R8, UR4 ;  /* 0x0000000400087c02 */ /* 0x000fe20008000f00 */
[----:B------:R-:W-:-:S04]  /*0390*/  IMAD.U32 R9, RZ, RZ, UR5 ;  /* 0x00000005ff097e24 */ /* 0x000fc8000f8e00ff */
[----:B------:R-:W-:-:S04]  /*03a0*/  IMAD.WIDE R8, R11, 0x4, R8 ;  /* 0x000000040b087825 */ /* 0x000fc800078e0208 */
[----:B--2---:R-:W-:-:S05]  /*03b0*/  IMAD R13, R2, R13, RZ ;  /* 0x0000000d020d7224 */ /* 0x004fca00078e02ff */
[----:B------:R0:W-:Y:S04]  /*03c0*/  STG.E desc[UR12][R8.64+-0x8], R13 ;  /* 0xfffff80d08007986 */ /* 0x0001e8000c10190c */
[----:B------:R-:W2:Y:S04]  /*03d0*/  LDG.E R2, desc[UR12][R4.64+-0x4] ;  /* 0xfffffc0c04027981 */ /* 0x000ea8000c1e1900 */
[----:B------:R-:W2:Y:S02]  /*03e0*/  LDG.E R15, desc[UR12][R6.64+-0x4] ;  /* 0xfffffc0c060f7981 */ /* 0x000ea4000c1e1900 */
[----:B--2---:R-:W-:-:S05]  /*03f0*/  IMAD R15, R2, R15, RZ ;  /* 0x0000000f020f7224 */ /* 0x004fca00078e02ff */
[----:B------:R0:W-:Y:S04]  /*0400*/  STG.E desc[UR12][R8.64+-0x4], R15 ;  /* 0xfffffc0f08007986 */ /* 0x0001e8000c10190c */
[----:B------:R-:W2:Y:S04]  /*0410*/  LDG.E R2, desc[UR12][R4.64] ;  /* 0x0000000c04027981 */ /* 0x000ea8000c1e1900 */
[----:B------:R-:W2:Y:S02]  /*0420*/  LDG.E R17, desc[UR12][R6.64] ;  /* 0x0000000c06117981 */ /* 0x000ea4000c1e1900 */
[----:B--2---:R-:W-:-:S05]  /*0430*/  IMAD R17, R2, R17, RZ ;  /* 0x0000001102117224 */ /* 0x004fca00078e02ff */
[----:B------:R0:W-:Y:S04]  /*0440*/  STG.E desc[UR12][R8.64], R17 ;  /* 0x0000001108007986 */ /* 0x0001e8000c10190c */
[----:B------:R-:W2:Y:S04]  /*0450*/  LDG.E R2, desc[UR12][R4.64+0x4] ;  /* 0x0000040c04027981 */ /* 0x000ea8000c1e1900 */
[----:B------:R-:W2:Y:S01]  /*0460*/  LDG.E R19, desc[UR12][R6.64+0x4] ;  /* 0x0000040c06137981 */ /* 0x000ea2000c1e1900 */
[----:B------:R-:W-:Y:S02]  /*0470*/  IADD3 R3, PT, PT, R3, 0x4, RZ ;  /* 0x0000000403037810 */ /* 0x000fe40007ffe0ff */
[----:B------:R-:W-:-:S02]  /*0480*/  IADD3 R11, PT, PT, R11, 0x4, RZ ;  /* 0x000000040b0b7810 */ /* 0x000fc40007ffe0ff */
[----:B------:R-:W-:Y:S01]  /*0490*/  ISETP.GE.AND P0, PT, R3, R0, PT ;  /* 0x000000000300720c */ /* 0x000fe20003f06270 */
[----:B--2---:R-:W-:-:S05]  /*04a0*/  IMAD R19, R2, R19, RZ ;  /* 0x0000001302137224 */ /* 0x004fca00078e02ff */
[----:B------:R0:W-:Y:S07]  /*04b0*/  STG.E desc[UR12][R8.64+0x4], R19 ;  /* 0x0000041308007986 */ /* 0x0001ee000c10190c */
[----:B------:R-:W-:Y:S05]  /*04c0*/  @!P0 BRA `(.L_x_3) ;  /* 0xfffffffc008c8947 */ /* 0x000fea000383ffff */
[----:B------:R-:W-:Y:S05]  /*04d0*/  EXIT ;  /* 0x000000000000794d */ /* 0x000fea0003800000 */
.L_x_4:
[----:B------:R-:W-:-:S00]  /*04e0*/  BRA `(.L_x_4) ;  /* 0xfffffffc00fc7947 */ /* 0x000fc0000383ffff */
[----:B------:R-:W-:-:S00]  /*04f0*/  NOP ;  /* 0x0000000000007918 */ /* 0x000fc00000000000 */
        /* <DEDUP_REMOVED lines=8> */
.L_x_5:


//--------------------- .nv.shared.reserved.0     --------------------------
	.section	.nv.shared.reserved.0,"aw",@nobits
	.weak		__nv_reservedSMEM_offset_0_alias
	.size		__nv_reservedSMEM_offset_0_alias, 0, 64
	.other		__nv_reservedSMEM_offset_0_alias,@"STO_CUDA_RESERVED_SHARED STV_DEFAULT"
__nv_reservedSMEM_offset_0_alias:
	.zero		0
	.zero		64


//--------------------- .nv.constant0._Z15scalar_multiplyPiS_S_i --------------------------
	.section	.nv.constant0._Z15scalar_multiplyPiS_S_i,"a",@progbits
	.sectionflags	@""
	.align	4
.nv.constant0._Z15scalar_multiplyPiS_S_i:
	.zero		924


//--------------------- SYMBOLS --------------------------

	.type		.nv.reservedSmem.offset0,@object
	.size		.nv.reservedSmem.offset0,0x4
